//
// Generated by NVIDIA NVVM Compiler
//
// Compiler Build ID: CL-36424714
// Cuda compilation tools, release 13.0, V13.0.88
// Based on NVVM 20.0.0
//

.version 9.0
.target sm_100
.address_size 64

	// .globl	_Z5func1PiS_S_iiiiii

.visible .entry _Z5func1PiS_S_iiiiii(
	.param .u64 .ptr .align 1 _Z5func1PiS_S_iiiiii_param_0,
	.param .u64 .ptr .align 1 _Z5func1PiS_S_iiiiii_param_1,
	.param .u64 .ptr .align 1 _Z5func1PiS_S_iiiiii_param_2,
	.param .u32 _Z5func1PiS_S_iiiiii_param_3,
	.param .u32 _Z5func1PiS_S_iiiiii_param_4,
	.param .u32 _Z5func1PiS_S_iiiiii_param_5,
	.param .u32 _Z5func1PiS_S_iiiiii_param_6,
	.param .u32 _Z5func1PiS_S_iiiiii_param_7,
	.param .u32 _Z5func1PiS_S_iiiiii_param_8
)
{
	.reg .pred 	%p<5>;
	.reg .b32 	%r<13>;
	.reg .b64 	%rd<5>;

	ld.param.u64 	%rd1, [_Z5func1PiS_S_iiiiii_param_2];
	ld.param.u32 	%r3, [_Z5func1PiS_S_iiiiii_param_7];
	ld.param.u32 	%r4, [_Z5func1PiS_S_iiiiii_param_8];
	mov.u32 	%r5, %ctaid.y;
	mov.u32 	%r6, %ntid.y;
	mov.u32 	%r7, %tid.y;
	mad.lo.s32 	%r1, %r5, %r6, %r7;
	mov.u32 	%r8, %ctaid.x;
	mov.u32 	%r9, %ntid.x;
	mov.u32 	%r10, %tid.x;
	mad.lo.s32 	%r2, %r8, %r9, %r10;
	setp.ge.s32 	%p1, %r1, %r4;
	@%p1 bra 	$L__BB0_3;
	setp.lt.s32 	%p2, %r2, 0;
	setp.ge.s32 	%p3, %r2, %r3;
	or.pred  	%p4, %p2, %p3;
	@%p4 bra 	$L__BB0_3;
	add.s32 	%r11, %r1, %r2;
	mad.lo.s32 	%r12, %r3, %r1, %r2;
	cvta.to.global.u64 	%rd2, %rd1;
	mul.wide.s32 	%rd3, %r12, 4;
	add.s64 	%rd4, %rd2, %rd3;
	st.global.u32 	[%rd4], %r11;
$L__BB0_3:
	ret;

}
	// .globl	_Z5func2PiS_S_iiiii
.visible .entry _Z5func2PiS_S_iiiii(
	.param .u64 .ptr .align 1 _Z5func2PiS_S_iiiii_param_0,
	.param .u64 .ptr .align 1 _Z5func2PiS_S_iiiii_param_1,
	.param .u64 .ptr .align 1 _Z5func2PiS_S_iiiii_param_2,
	.param .u32 _Z5func2PiS_S_iiiii_param_3,
	.param .u32 _Z5func2PiS_S_iiiii_param_4,
	.param .u32 _Z5func2PiS_S_iiiii_param_5,
	.param .u32 _Z5func2PiS_S_iiiii_param_6,
	.param .u32 _Z5func2PiS_S_iiiii_param_7
)
{
	.reg .pred 	%p<5>;
	.reg .b32 	%r<13>;
	.reg .b64 	%rd<5>;

	ld.param.u64 	%rd1, [_Z5func2PiS_S_iiiii_param_0];
	ld.param.u32 	%r3, [_Z5func2PiS_S_iiiii_param_4];
	ld.param.u32 	%r4, [_Z5func2PiS_S_iiiii_param_7];
	mov.u32 	%r5, %ctaid.y;
	mov.u32 	%r6, %ntid.y;
	mov.u32 	%r7, %tid.y;
	mad.lo.s32 	%r1, %r5, %r6, %r7;
	mov.u32 	%r8, %ctaid.x;
	mov.u32 	%r9, %ntid.x;
	mov.u32 	%r10, %tid.x;
	mad.lo.s32 	%r2, %r8, %r9, %r10;
	setp.ge.s32 	%p1, %r1, %r4;
	@%p1 bra 	$L__BB1_3;
	setp.lt.s32 	%p2, %r2, 0;
	setp.ge.s32 	%p3, %r2, %r3;
	or.pred  	%p4, %p2, %p3;
	@%p4 bra 	$L__BB1_3;
	add.s32 	%r11, %r1, %r2;
	mad.lo.s32 	%r12, %r3, %r1, %r2;
	cvta.to.global.u64 	%rd2, %rd1;
	mul.wide.s32 	%rd3, %r12, 4;
	add.s64 	%rd4, %rd2, %rd3;
	st.global.u32 	[%rd4], %r11;
$L__BB1_3:
	ret;

}
	// .globl	_Z5func3PiS_S_iiiiii
.visible .entry _Z5func3PiS_S_iiiiii(
	.param .u64 .ptr .align 1 _Z5func3PiS_S_iiiiii_param_0,
	.param .u64 .ptr .align 1 _Z5func3PiS_S_iiiiii_param_1,
	.param .u64 .ptr .align 1 _Z5func3PiS_S_iiiiii_param_2,
	.param .u32 _Z5func3PiS_S_iiiiii_param_3,
	.param .u32 _Z5func3PiS_S_iiiiii_param_4,
	.param .u32 _Z5func3PiS_S_iiiiii_param_5,
	.param .u32 _Z5func3PiS_S_iiiiii_param_6,
	.param .u32 _Z5func3PiS_S_iiiiii_param_7,
	.param .u32 _Z5func3PiS_S_iiiiii_param_8
)
{
	.reg .pred 	%p<15>;
	.reg .b32 	%r<109>;
	.reg .b64 	%rd<53>;

	ld.param.u64 	%rd7, [_Z5func3PiS_S_iiiiii_param_0];
	ld.param.u64 	%rd6, [_Z5func3PiS_S_iiiiii_param_1];
	ld.param.u64 	%rd8, [_Z5func3PiS_S_iiiiii_param_2];
	ld.param.u32 	%r32, [_Z5func3PiS_S_iiiiii_param_5];
	ld.param.u32 	%r31, [_Z5func3PiS_S_iiiiii_param_7];
	ld.param.u32 	%r33, [_Z5func3PiS_S_iiiiii_param_8];
	cvta.to.global.u64 	%rd1, %rd7;
	cvta.to.global.u64 	%rd2, %rd8;
	mov.u32 	%r34, %ctaid.y;
	mov.u32 	%r35, %ntid.y;
	mov.u32 	%r36, %tid.y;
	mad.lo.s32 	%r37, %r34, %r35, %r36;
	mov.u32 	%r38, %ctaid.x;
	mov.u32 	%r39, %ntid.x;
	mov.u32 	%r40, %tid.x;
	mad.lo.s32 	%r2, %r38, %r39, %r40;
	setp.lt.s32 	%p1, %r2, 0;
	setp.ge.s32 	%p2, %r2, %r33;
	setp.ge.s32 	%p3, %r37, %r32;
	or.pred  	%p4, %p2, %p3;
	or.pred  	%p5, %p4, %p1;
	@%p5 bra 	$L__BB2_14;
	setp.lt.s32 	%p6, %r31, 1;
	mov.b32 	%r108, 0;
	@%p6 bra 	$L__BB2_13;
	mul.lo.s32 	%r3, %r31, %r37;
	and.b32  	%r4, %r31, 7;
	setp.lt.u32 	%p7, %r31, 8;
	mov.b32 	%r108, 0;
	mov.u32 	%r104, %r108;
	@%p7 bra 	$L__BB2_5;
	and.b32  	%r104, %r31, 2147483640;
	neg.s32 	%r97, %r104;
	shl.b32 	%r7, %r32, 3;
	mul.wide.u32 	%rd9, %r3, 4;
	add.s64 	%rd10, %rd9, %rd2;
	add.s64 	%rd52, %rd10, 16;
	mov.b32 	%r108, 0;
	mul.wide.s32 	%rd13, %r32, 4;
	mov.u32 	%r96, %r2;
$L__BB2_4:
	.pragma "nounroll";
	ld.global.u32 	%r45, [%rd52+-16];
	mul.wide.s32 	%rd11, %r96, 4;
	add.s64 	%rd12, %rd1, %rd11;
	ld.global.u32 	%r46, [%rd12];
	mad.lo.s32 	%r47, %r46, %r45, %r108;
	ld.global.u32 	%r48, [%rd52+-12];
	add.s64 	%rd14, %rd12, %rd13;
	ld.global.u32 	%r49, [%rd14];
	mad.lo.s32 	%r50, %r49, %r48, %r47;
	ld.global.u32 	%r51, [%rd52+-8];
	add.s64 	%rd15, %rd14, %rd13;
	ld.global.u32 	%r52, [%rd15];
	mad.lo.s32 	%r53, %r52, %r51, %r50;
	ld.global.u32 	%r54, [%rd52+-4];
	add.s64 	%rd16, %rd15, %rd13;
	ld.global.u32 	%r55, [%rd16];
	mad.lo.s32 	%r56, %r55, %r54, %r53;
	ld.global.u32 	%r57, [%rd52];
	add.s64 	%rd17, %rd16, %rd13;
	ld.global.u32 	%r58, [%rd17];
	mad.lo.s32 	%r59, %r58, %r57, %r56;
	ld.global.u32 	%r60, [%rd52+4];
	add.s64 	%rd18, %rd17, %rd13;
	ld.global.u32 	%r61, [%rd18];
	mad.lo.s32 	%r62, %r61, %r60, %r59;
	ld.global.u32 	%r63, [%rd52+8];
	add.s64 	%rd19, %rd18, %rd13;
	ld.global.u32 	%r64, [%rd19];
	mad.lo.s32 	%r65, %r64, %r63, %r62;
	ld.global.u32 	%r66, [%rd52+12];
	add.s64 	%rd20, %rd19, %rd13;
	ld.global.u32 	%r67, [%rd20];
	mad.lo.s32 	%r108, %r67, %r66, %r65;
	add.s32 	%r97, %r97, 8;
	add.s32 	%r96, %r96, %r7;
	add.s64 	%rd52, %rd52, 32;
	setp.ne.s32 	%p8, %r97, 0;
	@%p8 bra 	$L__BB2_4;
$L__BB2_5:
	setp.eq.s32 	%p9, %r4, 0;
	@%p9 bra 	$L__BB2_13;
	and.b32  	%r17, %r31, 3;
	setp.lt.u32 	%p10, %r4, 4;
	@%p10 bra 	$L__BB2_8;
	add.s32 	%r69, %r104, %r3;
	mul.wide.u32 	%rd21, %r69, 4;
	add.s64 	%rd22, %rd2, %rd21;
	ld.global.u32 	%r70, [%rd22];
	mad.lo.s32 	%r71, %r104, %r32, %r2;
	mul.wide.s32 	%rd23, %r71, 4;
	add.s64 	%rd24, %rd1, %rd23;
	ld.global.u32 	%r72, [%rd24];
	mad.lo.s32 	%r73, %r72, %r70, %r108;
	cvt.u64.u32 	%rd25, %r3;
	cvt.u64.u32 	%rd26, %r104;
	add.s64 	%rd27, %rd26, %rd25;
	shl.b64 	%rd28, %rd27, 2;
	add.s64 	%rd29, %rd2, %rd28;
	ld.global.u32 	%r74, [%rd29+4];
	mul.wide.s32 	%rd30, %r32, 4;
	add.s64 	%rd31, %rd24, %rd30;
	ld.global.u32 	%r75, [%rd31];
	mad.lo.s32 	%r76, %r75, %r74, %r73;
	ld.global.u32 	%r77, [%rd29+8];
	add.s64 	%rd32, %rd31, %rd30;
	ld.global.u32 	%r78, [%rd32];
	mad.lo.s32 	%r79, %r78, %r77, %r76;
	ld.global.u32 	%r80, [%rd29+12];
	add.s64 	%rd33, %rd32, %rd30;
	ld.global.u32 	%r81, [%rd33];
	mad.lo.s32 	%r108, %r81, %r80, %r79;
	add.s32 	%r104, %r104, 4;
$L__BB2_8:
	setp.eq.s32 	%p11, %r17, 0;
	@%p11 bra 	$L__BB2_13;
	setp.eq.s32 	%p12, %r17, 1;
	@%p12 bra 	$L__BB2_11;
	add.s32 	%r83, %r104, %r3;
	mul.wide.u32 	%rd34, %r83, 4;
	add.s64 	%rd35, %rd2, %rd34;
	ld.global.u32 	%r84, [%rd35];
	mad.lo.s32 	%r85, %r104, %r32, %r2;
	mul.wide.s32 	%rd36, %r85, 4;
	add.s64 	%rd37, %rd1, %rd36;
	ld.global.u32 	%r86, [%rd37];
	mad.lo.s32 	%r87, %r86, %r84, %r108;
	cvt.u64.u32 	%rd38, %r3;
	cvt.u64.u32 	%rd39, %r104;
	add.s64 	%rd40, %rd39, %rd38;
	shl.b64 	%rd41, %rd40, 2;
	add.s64 	%rd42, %rd2, %rd41;
	ld.global.u32 	%r88, [%rd42+4];
	mul.wide.s32 	%rd43, %r32, 4;
	add.s64 	%rd44, %rd37, %rd43;
	ld.global.u32 	%r89, [%rd44];
	mad.lo.s32 	%r108, %r89, %r88, %r87;
	add.s32 	%r104, %r104, 2;
$L__BB2_11:
	and.b32  	%r90, %r31, 1;
	setp.eq.b32 	%p13, %r90, 1;
	not.pred 	%p14, %p13;
	@%p14 bra 	$L__BB2_13;
	add.s32 	%r91, %r104, %r3;
	mul.wide.u32 	%rd45, %r91, 4;
	add.s64 	%rd46, %rd2, %rd45;
	ld.global.u32 	%r92, [%rd46];
	mad.lo.s32 	%r93, %r104, %r32, %r2;
	mul.wide.s32 	%rd47, %r93, 4;
	add.s64 	%rd48, %rd1, %rd47;
	ld.global.u32 	%r94, [%rd48];
	mad.lo.s32 	%r108, %r94, %r92, %r108;
$L__BB2_13:
	mad.lo.s32 	%r95, %r32, %r37, %r2;
	cvta.to.global.u64 	%rd49, %rd6;
	mul.wide.u32 	%rd50, %r95, 4;
	add.s64 	%rd51, %rd49, %rd50;
	st.global.u32 	[%rd51], %r108;
$L__BB2_14:
	ret;

}


// ===== COMPILED SASS (sm_100) =====

	.target	sm_100

	.elftype	@"ET_EXEC"


//--------------------- .note.nv.tkinfo           --------------------------
	.section	.note.nv.tkinfo,"",@"SHT_NOTE"
	.sectionflags	@"SHF_NOTE_NV_TKINFO"
	.tkinfo
        /*0018*/ 	.word	0x00000002
        /*0030*/ 	.string	""
        /*0030*/ 	.string	"ptxas"
        /*0030*/ 	.string	"Cuda compilation tools, release 13.0, V13.0.88"
        /*0030*/ 	.string	"Build cuda_13.0.r13.0/compiler.36424714_0"
        /*0030*/ 	.string	"-arch sm_100 -m 64 "



//--------------------- .note.nv.cuinfo           --------------------------
	.section	.note.nv.cuinfo,"",@"SHT_NOTE"
	.sectionflags	@"SHF_NOTE_NV_CUINFO"
        /*0018*/ 	.short	0x0002
        /*001a*/ 	.short	0x0064
        /*001c*/ 	.short	0x0082
	.zero		2


//--------------------- .nv.info                  --------------------------
	.section	.nv.info,"",@"SHT_CUDA_INFO"
	.align	4


	//----- nvinfo : EIATTR_REGCOUNT
	.align		4
        /*0000*/ 	.byte	0x04, 0x2f
        /*0002*/ 	.short	(.L_1 - .L_0)
	.align		4
.L_0:
        /*0004*/ 	.word	index@(_Z5func1PiS_S_iiiiii)
        /*0008*/ 	.word	0x0000000a


	//----- nvinfo : EIATTR_FRAME_SIZE
	.align		4
.L_1:
        /*000c*/ 	.byte	0x04, 0x11
        /*000e*/ 	.short	(.L_3 - .L_2)
	.align		4
.L_2:
        /*0010*/ 	.word	index@(_Z5func1PiS_S_iiiiii)
        /*0014*/ 	.word	0x00000000


	//----- nvinfo : EIATTR_REGCOUNT
	.align		4
.L_3:
        /*0018*/ 	.byte	0x04, 0x2f
        /*001a*/ 	.short	(.L_5 - .L_4)
	.align		4
.L_4:
        /*001c*/ 	.word	index@(_Z5func2PiS_S_iiiii)
        /*0020*/ 	.word	0x0000000a


	//----- nvinfo : EIATTR_FRAME_SIZE
	.align		4
.L_5:
        /*0024*/ 	.byte	0x04, 0x11
        /*0026*/ 	.short	(.L_7 - .L_6)
	.align		4
.L_6:
        /*0028*/ 	.word	index@(_Z5func2PiS_S_iiiii)
        /*002c*/ 	.word	0x00000000


	//----- nvinfo : EIATTR_REGCOUNT
	.align		4
.L_7:
        /*0030*/ 	.byte	0x04, 0x2f
        /*0032*/ 	.short	(.L_9 - .L_8)
	.align		4
.L_8:
        /*0034*/ 	.word	index@(_Z5func3PiS_S_iiiiii)
        /*0038*/ 	.word	0x00000020


	//----- nvinfo : EIATTR_FRAME_SIZE
	.align		4
.L_9:
        /*003c*/ 	.byte	0x04, 0x11
        /*003e*/ 	.short	(.L_11 - .L_10)
	.align		4
.L_10:
        /*0040*/ 	.word	index@(_Z5func3PiS_S_iiiiii)
        /*0044*/ 	.word	0x00000000


	//----- nvinfo : EIATTR_MIN_STACK_SIZE
	.align		4
.L_11:
        /*0048*/ 	.byte	0x04, 0x12
        /*004a*/ 	.short	(.L_13 - .L_12)
	.align		4
.L_12:
        /*004c*/ 	.word	index@(_Z5func3PiS_S_iiiiii)
        /*0050*/ 	.word	0x00000000


	//----- nvinfo : EIATTR_MIN_STACK_SIZE
	.align		4
.L_13:
        /*0054*/ 	.byte	0x04, 0x12
        /*0056*/ 	.short	(.L_15 - .L_14)
	.align		4
.L_14:
        /*0058*/ 	.word	index@(_Z5func2PiS_S_iiiii)
        /*005c*/ 	.word	0x00000000


	//----- nvinfo : EIATTR_MIN_STACK_SIZE
	.align		4
.L_15:
        /*0060*/ 	.byte	0x04, 0x12
        /*0062*/ 	.short	(.L_17 - .L_16)
	.align		4
.L_16:
        /*0064*/ 	.word	index@(_Z5func1PiS_S_iiiiii)
        /*0068*/ 	.word	0x00000000
.L_17:


//--------------------- .nv.compat                --------------------------
	.section	.nv.compat,"",@"SHT_CUDA_COMPAT_INFO"
	.align	4
        /*0000*/ 	.byte	0x02, 0x09, 0x00, 0x00, 0x02, 0x02, 0x01, 0x00, 0x02, 0x05, 0x05, 0x00, 0x03, 0x07, 0x01, 0x01
        /*0010*/ 	.byte	0x02, 0x03, 0x00, 0x00, 0x02, 0x06, 0x01, 0x00, 0x04, 0x0b, 0x08, 0x00, 0x09, 0x00, 0x00, 0x00
        /*0020*/ 	.byte	0x00, 0x00, 0x00, 0x00


//--------------------- .nv.info._Z5func3PiS_S_iiiiii --------------------------
	.section	.nv.info._Z5func3PiS_S_iiiiii,"",@"SHT_CUDA_INFO"
	.sectionflags	@""
	.align	4


	//----- nvinfo : EIATTR_CUDA_API_VERSION
	.align		4
        /*0000*/ 	.byte	0x04, 0x37
        /*0002*/ 	.short	(.L_19 - .L_18)
.L_18:
        /*0004*/ 	.word	0x00000082


	//----- nvinfo : EIATTR_KPARAM_INFO
	.align		4
.L_19:
        /*0008*/ 	.byte	0x04, 0x17
        /*000a*/ 	.short	(.L_21 - .L_20)
.L_20:
        /*000c*/ 	.word	0x00000000
        /*0010*/ 	.short	0x0008
        /*0012*/ 	.short	0x002c
        /*0014*/ 	.byte	0x00, 0xf0, 0x11, 0x00


	//----- nvinfo : EIATTR_KPARAM_INFO
	.align		4
.L_21:
        /*0018*/ 	.byte	0x04, 0x17
        /*001a*/ 	.short	(.L_23 - .L_22)
.L_22:
        /*001c*/ 	.word	0x00000000
        /*0020*/ 	.short	0x0007
        /*0022*/ 	.short	0x0028
        /*0024*/ 	.byte	0x00, 0xf0, 0x11, 0x00


	//----- nvinfo : EIATTR_KPARAM_INFO
	.align		4
.L_23:
        /*0028*/ 	.byte	0x04, 0x17
        /*002a*/ 	.short	(.L_25 - .L_24)
.L_24:
        /*002c*/ 	.word	0x00000000
        /*0030*/ 	.short	0x0006
        /*0032*/ 	.short	0x0024
        /*0034*/ 	.byte	0x00, 0xf0, 0x11, 0x00


	//----- nvinfo : EIATTR_KPARAM_INFO
	.align		4
.L_25:
        /*0038*/ 	.byte	0x04, 0x17
        /*003a*/ 	.short	(.L_27 - .L_26)
.L_26:
        /*003c*/ 	.word	0x00000000
        /*0040*/ 	.short	0x0005
        /*0042*/ 	.short	0x0020
        /*0044*/ 	.byte	0x00, 0xf0, 0x11, 0x00


	//----- nvinfo : EIATTR_KPARAM_INFO
	.align		4
.L_27:
        /*0048*/ 	.byte	0x04, 0x17
        /*004a*/ 	.short	(.L_29 - .L_28)
.L_28:
        /*004c*/ 	.word	0x00000000
        /*0050*/ 	.short	0x0004
        /*0052*/ 	.short	0x001c
        /*0054*/ 	.byte	0x00, 0xf0, 0x11, 0x00


	//----- nvinfo : EIATTR_KPARAM_INFO
	.align		4
.L_29:
        /*0058*/ 	.byte	0x04, 0x17
        /*005a*/ 	.short	(.L_31 - .L_30)
.L_30:
        /*005c*/ 	.word	0x00000000
        /*0060*/ 	.short	0x0003
        /*0062*/ 	.short	0x0018
        /*0064*/ 	.byte	0x00, 0xf0, 0x11, 0x00


	//----- nvinfo : EIATTR_KPARAM_INFO
	.align		4
.L_31:
        /*0068*/ 	.byte	0x04, 0x17
        /*006a*/ 	.short	(.L_33 - .L_32)
.L_32:
        /*006c*/ 	.word	0x00000000
        /*0070*/ 	.short	0x0002
        /*0072*/ 	.short	0x0010
        /*0074*/ 	.byte	0x00, 0xf5, 0x21, 0x00


	//----- nvinfo : EIATTR_KPARAM_INFO
	.align		4
.L_33:
        /*0078*/ 	.byte	0x04, 0x17
        /*007a*/ 	.short	(.L_35 - .L_34)
.L_34:
        /*007c*/ 	.word	0x00000000
        /*0080*/ 	.short	0x0001
        /*0082*/ 	.short	0x0008
        /*0084*/ 	.byte	0x00, 0xf5, 0x21, 0x00


	//----- nvinfo : EIATTR_KPARAM_INFO
	.align		4
.L_35:
        /*0088*/ 	.byte	0x04, 0x17
        /*008a*/ 	.short	(.L_37 - .L_36)
.L_36:
        /*008c*/ 	.word	0x00000000
        /*0090*/ 	.short	0x0000
        /*0092*/ 	.short	0x0000
        /*0094*/ 	.byte	0x00, 0xf5, 0x21, 0x00


	//----- nvinfo : EIATTR_SPARSE_MMA_MASK
	.align		4
.L_37:
        /*0098*/ 	.byte	0x03, 0x50
        /*009a*/ 	.short	0x0000


	//----- nvinfo : EIATTR_MAXREG_COUNT
	.align		4
        /*009c*/ 	.byte	0x03, 0x1b
        /*009e*/ 	.short	0x00ff


	//----- nvinfo : EIATTR_MERCURY_ISA_VERSION
	.align		4
        /*00a0*/ 	.byte	0x03, 0x5f
        /*00a2*/ 	.short	0x0101


	//----- nvinfo : EIATTR_VRC_CTA_INIT_COUNT
	.align		4
        /*00a4*/ 	.byte	0x02, 0x4a
	.zero		1
	.zero		1


	//----- nvinfo : EIATTR_EXIT_INSTR_OFFSETS
	.align		4
        /*00a8*/ 	.byte	0x04, 0x1c
        /*00aa*/ 	.short	(.L_39 - .L_38)


	//   ....[0]....
.L_38:
        /*00ac*/ 	.word	0x000000e0


	//   ....[1]....
        /*00b0*/ 	.word	0x000008f0


	//----- nvinfo : EIATTR_CBANK_PARAM_SIZE
	.align		4
.L_39:
        /*00b4*/ 	.byte	0x03, 0x19
        /*00b6*/ 	.short	0x0030


	//----- nvinfo : EIATTR_PARAM_CBANK
	.align		4
        /*00b8*/ 	.byte	0x04, 0x0a
        /*00ba*/ 	.short	(.L_41 - .L_40)
	.align		4
.L_40:
        /*00bc*/ 	.word	index@(.nv.constant0._Z5func3PiS_S_iiiiii)
        /*00c0*/ 	.short	0x0380
        /*00c2*/ 	.short	0x0030


	//----- nvinfo : EIATTR_SW_WAR
	.align		4
.L_41:
        /*00c4*/ 	.byte	0x04, 0x36
        /*00c6*/ 	.short	(.L_43 - .L_42)
.L_42:
        /*00c8*/ 	.word	0x00000008
.L_43:


//--------------------- .nv.info._Z5func2PiS_S_iiiii --------------------------
	.section	.nv.info._Z5func2PiS_S_iiiii,"",@"SHT_CUDA_INFO"
	.sectionflags	@""
	.align	4


	//----- nvinfo : EIATTR_CUDA_API_VERSION
	.align		4
        /*0000*/ 	.byte	0x04, 0x37
        /*0002*/ 	.short	(.L_45 - .L_44)
.L_44:
        /*0004*/ 	.word	0x00000082


	//----- nvinfo : EIATTR_KPARAM_INFO
	.align		4
.L_45:
        /*0008*/ 	.byte	0x04, 0x17
        /*000a*/ 	.short	(.L_47 - .L_46)
.L_46:
        /*000c*/ 	.word	0x00000000
        /*0010*/ 	.short	0x0007
        /*0012*/ 	.short	0x0028
        /*0014*/ 	.byte	0x00, 0xf0, 0x11, 0x00


	//----- nvinfo : EIATTR_KPARAM_INFO
	.align		4
.L_47:
        /*0018*/ 	.byte	0x04, 0x17
        /*001a*/ 	.short	(.L_49 - .L_48)
.L_48:
        /*001c*/ 	.word	0x00000000
        /*0020*/ 	.short	0x0006
        /*0022*/ 	.short	0x0024
        /*0024*/ 	.byte	0x00, 0xf0, 0x11, 0x00


	//----- nvinfo : EIATTR_KPARAM_INFO
	.align		4
.L_49:
        /*0028*/ 	.byte	0x04, 0x17
        /*002a*/ 	.short	(.L_51 - .L_50)
.L_50:
        /*002c*/ 	.word	0x00000000
        /*0030*/ 	.short	0x0005
        /*0032*/ 	.short	0x0020
        /*0034*/ 	.byte	0x00, 0xf0, 0x11, 0x00


	//----- nvinfo : EIATTR_KPARAM_INFO
	.align		4
.L_51:
        /*0038*/ 	.byte	0x04, 0x17
        /*003a*/ 	.short	(.L_53 - .L_52)
.L_52:
        /*003c*/ 	.word	0x00000000
        /*0040*/ 	.short	0x0004
        /*0042*/ 	.short	0x001c
        /*0044*/ 	.byte	0x00, 0xf0, 0x11, 0x00


	//----- nvinfo : EIATTR_KPARAM_INFO
	.align		4
.L_53:
        /*0048*/ 	.byte	0x04, 0x17
        /*004a*/ 	.short	(.L_55 - .L_54)
.L_54:
        /*004c*/ 	.word	0x00000000
        /*0050*/ 	.short	0x0003
        /*0052*/ 	.short	0x0018
        /*0054*/ 	.byte	0x00, 0xf0, 0x11, 0x00


	//----- nvinfo : EIATTR_KPARAM_INFO
	.align		4
.L_55:
        /*0058*/ 	.byte	0x04, 0x17
        /*005a*/ 	.short	(.L_57 - .L_56)
.L_56:
        /*005c*/ 	.word	0x00000000
        /*0060*/ 	.short	0x0002
        /*0062*/ 	.short	0x0010
        /*0064*/ 	.byte	0x00, 0xf5, 0x21, 0x00


	//----- nvinfo : EIATTR_KPARAM_INFO
	.align		4
.L_57:
        /*0068*/ 	.byte	0x04, 0x17
        /*006a*/ 	.short	(.L_59 - .L_58)
.L_58:
        /*006c*/ 	.word	0x00000000
        /*0070*/ 	.short	0x0001
        /*0072*/ 	.short	0x0008
        /*0074*/ 	.byte	0x00, 0xf5, 0x21, 0x00


	//----- nvinfo : EIATTR_KPARAM_INFO
	.align		4
.L_59:
        /*0078*/ 	.byte	0x04, 0x17
        /*007a*/ 	.short	(.L_61 - .L_60)
.L_60:
        /*007c*/ 	.word	0x00000000
        /*0080*/ 	.short	0x0000
        /*0082*/ 	.short	0x0000
        /*0084*/ 	.byte	0x00, 0xf5, 0x21, 0x00


	//----- nvinfo : EIATTR_SPARSE_MMA_MASK
	.align		4
.L_61:
        /*0088*/ 	.byte	0x03, 0x50
        /*008a*/ 	.short	0x0000


	//----- nvinfo : EIATTR_MAXREG_COUNT
	.align		4
        /*008c*/ 	.byte	0x03, 0x1b
        /*008e*/ 	.short	0x00ff


	//----- nvinfo : EIATTR_MERCURY_ISA_VERSION
	.align		4
        /*0090*/ 	.byte	0x03, 0x5f
        /*0092*/ 	.short	0x0101


	//----- nvinfo : EIATTR_VRC_CTA_INIT_COUNT
	.align		4
        /*0094*/ 	.byte	0x02, 0x4a
	.zero		1
	.zero		1


	//----- nvinfo : EIATTR_EXIT_INSTR_OFFSETS
	.align		4
        /*0098*/ 	.byte	0x04, 0x1c
        /*009a*/ 	.short	(.L_63 - .L_62)


	//   ....[0]....
.L_62:
        /*009c*/ 	.word	0x000000b0


	//   ....[1]....
        /*00a0*/ 	.word	0x000000f0


	//   ....[2]....
        /*00a4*/ 	.word	0x00000160


	//----- nvinfo : EIATTR_CBANK_PARAM_SIZE
	.align		4
.L_63:
        /*00a8*/ 	.byte	0x03, 0x19
        /*00aa*/ 	.short	0x002c


	//----- nvinfo : EIATTR_PARAM_CBANK
	.align		4
        /*00ac*/ 	.byte	0x04, 0x0a
        /*00ae*/ 	.short	(.L_65 - .L_64)
	.align		4
.L_64:
        /*00b0*/ 	.word	index@(.nv.constant0._Z5func2PiS_S_iiiii)
        /*00b4*/ 	.short	0x0380
        /*00b6*/ 	.short	0x002c


	//----- nvinfo : EIATTR_SW_WAR
	.align		4
.L_65:
        /*00b8*/ 	.byte	0x04, 0x36
        /*00ba*/ 	.short	(.L_67 - .L_66)
.L_66:
        /*00bc*/ 	.word	0x00000008
.L_67:


//--------------------- .nv.info._Z5func1PiS_S_iiiiii --------------------------
	.section	.nv.info._Z5func1PiS_S_iiiiii,"",@"SHT_CUDA_INFO"
	.sectionflags	@""
	.align	4


	//----- nvinfo : EIATTR_CUDA_API_VERSION
	.align		4
        /*0000*/ 	.byte	0x04, 0x37
        /*0002*/ 	.short	(.L_69 - .L_68)
.L_68:
        /*0004*/ 	.word	0x00000082


	//----- nvinfo : EIATTR_KPARAM_INFO
	.align		4
.L_69:
        /*0008*/ 	.byte	0x04, 0x17
        /*000a*/ 	.short	(.L_71 - .L_70)
.L_70:
        /*000c*/ 	.word	0x00000000
        /*0010*/ 	.short	0x0008
        /*0012*/ 	.short	0x002c
        /*0014*/ 	.byte	0x00, 0xf0, 0x11, 0x00


	//----- nvinfo : EIATTR_KPARAM_INFO
	.align		4
.L_71:
        /*0018*/ 	.byte	0x04, 0x17
        /*001a*/ 	.short	(.L_73 - .L_72)
.L_72:
        /*001c*/ 	.word	0x00000000
        /*0020*/ 	.short	0x0007
        /*0022*/ 	.short	0x0028
        /*0024*/ 	.byte	0x00, 0xf0, 0x11, 0x00


	//----- nvinfo : EIATTR_KPARAM_INFO
	.align		4
.L_73:
        /*0028*/ 	.byte	0x04, 0x17
        /*002a*/ 	.short	(.L_75 - .L_74)
.L_74:
        /*002c*/ 	.word	0x00000000
        /*0030*/ 	.short	0x0006
        /*0032*/ 	.short	0x0024
        /*0034*/ 	.byte	0x00, 0xf0, 0x11, 0x00


	//----- nvinfo : EIATTR_KPARAM_INFO
	.align		4
.L_75:
        /*0038*/ 	.byte	0x04, 0x17
        /*003a*/ 	.short	(.L_77 - .L_76)
.L_76:
        /*003c*/ 	.word	0x00000000
        /*0040*/ 	.short	0x0005
        /*0042*/ 	.short	0x0020
        /*0044*/ 	.byte	0x00, 0xf0, 0x11, 0x00


	//----- nvinfo : EIATTR_KPARAM_INFO
	.align		4
.L_77:
        /*0048*/ 	.byte	0x04, 0x17
        /*004a*/ 	.short	(.L_79 - .L_78)
.L_78:
        /*004c*/ 	.word	0x00000000
        /*0050*/ 	.short	0x0004
        /*0052*/ 	.short	0x001c
        /*0054*/ 	.byte	0x00, 0xf0, 0x11, 0x00


	//----- nvinfo : EIATTR_KPARAM_INFO
	.align		4
.L_79:
        /*0058*/ 	.byte	0x04, 0x17
        /*005a*/ 	.short	(.L_81 - .L_80)
.L_80:
        /*005c*/ 	.word	0x00000000
        /*0060*/ 	.short	0x0003
        /*0062*/ 	.short	0x0018
        /*0064*/ 	.byte	0x00, 0xf0, 0x11, 0x00


	//----- nvinfo : EIATTR_KPARAM_INFO
	.align		4
.L_81:
        /*0068*/ 	.byte	0x04, 0x17
        /*006a*/ 	.short	(.L_83 - .L_82)
.L_82:
        /*006c*/ 	.word	0x00000000
        /*0070*/ 	.short	0x0002
        /*0072*/ 	.short	0x0010
        /*0074*/ 	.byte	0x00, 0xf5, 0x21, 0x00


	//----- nvinfo : EIATTR_KPARAM_INFO
	.align		4
.L_83:
        /*0078*/ 	.byte	0x04, 0x17
        /*007a*/ 	.short	(.L_85 - .L_84)
.L_84:
        /*007c*/ 	.word	0x00000000
        /*0080*/ 	.short	0x0001
        /*0082*/ 	.short	0x0008
        /*0084*/ 	.byte	0x00, 0xf5, 0x21, 0x00


	//----- nvinfo : EIATTR_KPARAM_INFO
	.align		4
.L_85:
        /*0088*/ 	.byte	0x04, 0x17
        /*008a*/ 	.short	(.L_87 - .L_86)
.L_86:
        /*008c*/ 	.word	0x00000000
        /*0090*/ 	.short	0x0000
        /*0092*/ 	.short	0x0000
        /*0094*/ 	.byte	0x00, 0xf5, 0x21, 0x00


	//----- nvinfo : EIATTR_SPARSE_MMA_MASK
	.align		4
.L_87:
        /*0098*/ 	.byte	0x03, 0x50
        /*009a*/ 	.short	0x0000


	//----- nvinfo : EIATTR_MAXREG_COUNT
	.align		4
        /*009c*/ 	.byte	0x03, 0x1b
        /*009e*/ 	.short	0x00ff


	//----- nvinfo : EIATTR_MERCURY_ISA_VERSION
	.align		4
        /*00a0*/ 	.byte	0x03, 0x5f
        /*00a2*/ 	.short	0x0101


	//----- nvinfo : EIATTR_VRC_CTA_INIT_COUNT
	.align		4
        /*00a4*/ 	.byte	0x02, 0x4a
	.zero		1
	.zero		1


	//----- nvinfo : EIATTR_EXIT_INSTR_OFFSETS
	.align		4
        /*00a8*/ 	.byte	0x04, 0x1c
        /*00aa*/ 	.short	(.L_89 - .L_88)


	//   ....[0]....
.L_88:
        /*00ac*/ 	.word	0x000000b0


	//   ....[1]....
        /*00b0*/ 	.word	0x000000f0


	//   ....[2]....
        /*00b4*/ 	.word	0x00000160


	//----- nvinfo : EIATTR_CBANK_PARAM_SIZE
	.align		4
.L_89:
        /*00b8*/ 	.byte	0x03, 0x19
        /*00ba*/ 	.short	0x0030


	//----- nvinfo : EIATTR_PARAM_CBANK
	.align		4
        /*00bc*/ 	.byte	0x04, 0x0a
        /*00be*/ 	.short	(.L_91 - .L_90)
	.align		4
.L_90:
        /*00c0*/ 	.word	index@(.nv.constant0._Z5func1PiS_S_iiiiii)
        /*00c4*/ 	.short	0x0380
        /*00c6*/ 	.short	0x0030


	//----- nvinfo : EIATTR_SW_WAR
	.align		4
.L_91:
        /*00c8*/ 	.byte	0x04, 0x36
        /*00ca*/ 	.short	(.L_93 - .L_92)
.L_92:
        /*00cc*/ 	.word	0x00000008
.L_93:


//--------------------- .nv.callgraph             --------------------------
	.section	.nv.callgraph,"",@"SHT_CUDA_CALLGRAPH"
	.align	4
	.sectionentsize	8
	.align		4
        /*0000*/ 	.word	0x00000000
	.align		4
        /*0004*/ 	.word	0xffffffff
	.align		4
        /*0008*/ 	.word	0x00000000
	.align		4
        /*000c*/ 	.word	0xfffffffe
	.align		4
        /*0010*/ 	.word	0x00000000
	.align		4
        /*0014*/ 	.word	0xfffffffd
	.align		4
        /*0018*/ 	.word	0x00000000
	.align		4
        /*001c*/ 	.word	0xfffffffc


//--------------------- .text._Z5func3PiS_S_iiiiii --------------------------
	.section	.text._Z5func3PiS_S_iiiiii,"ax",@progbits
	.align	128
        .global         _Z5func3PiS_S_iiiiii
        .type           _Z5func3PiS_S_iiiiii,@function
        .size           _Z5func3PiS_S_iiiiii,(.L_x_7 - _Z5func3PiS_S_iiiiii)
        .other          _Z5func3PiS_S_iiiiii,@"STO_CUDA_ENTRY STV_DEFAULT"
_Z5func3PiS_S_iiiiii:
.text._Z5func3PiS_S_iiiiii:
[----:B------:R-:W-:Y:S01]  /*0000*/  LDC R1, c[0x0][0x37c] ;  /* 0x0000df00ff017b82 */ /* 0x000fe20000000800 */
[----:B------:R-:W0:Y:S07]  /*0010*/  S2R R3, SR_TID.Y ;  /* 0x0000000000037919 */ /* 0x000e2e0000002200 */
[----:B------:R-:W0:Y:S01]  /*0020*/  S2UR UR4, SR_CTAID.Y ;  /* 0x00000000000479c3 */ /* 0x000e220000002600 */
[----:B------:R-:W1:Y:S01]  /*0030*/  LDCU UR6, c[0x0][0x3ac] ;  /* 0x00007580ff0677ac */ /* 0x000e620008000800 */
[----:B------:R-:W2:Y:S06]  /*0040*/  S2R R5, SR_TID.X ;  /* 0x0000000000057919 */ /* 0x000eac0000002100 */
[----:B------:R-:W0:Y:S08]  /*0050*/  LDC R0, c[0x0][0x364] ;  /* 0x0000d900ff007b82 */ /* 0x000e300000000800 */
[----:B------:R-:W2:Y:S08]  /*0060*/  S2UR UR5, SR_CTAID.X ;  /* 0x00000000000579c3 */ /* 0x000eb00000002500 */
[----:B------:R-:W2:Y:S08]  /*0070*/  LDC R16, c[0x0][0x360] ;  /* 0x0000d800ff107b82 */ /* 0x000eb00000000800 */
[----:B------:R-:W3:Y:S01]  /*0080*/  LDC R17, c[0x0][0x3a0] ;  /* 0x0000e800ff117b82 */ /* 0x000ee20000000800 */
[----:B0-----:R-:W-:-:S02]  /*0090*/  IMAD R0, R0, UR4, R3 ;  /* 0x0000000400007c24 */ /* 0x001fc4000f8e0203 */
[----:B--2---:R-:W-:-:S03]  /*00a0*/  IMAD R16, R16, UR5, R5 ;  /* 0x0000000510107c24 */ /* 0x004fc6000f8e0205 */
[----:B---3--:R-:W-:-:S04]  /*00b0*/  ISETP.GE.AND P0, PT, R0, R17, PT ;  /* 0x000000110000720c */ /* 0x008fc80003f06270 */
[----:B-1----:R-:W-:-:S04]  /*00c0*/  ISETP.GE.OR P0, PT, R16, UR6, P0 ;  /* 0x0000000610007c0c */ /* 0x002fc80008706670 */
[----:B------:R-:W-:-:S13]  /*00d0*/  ISETP.LT.OR P0, PT, R16, RZ, P0 ;  /* 0x000000ff1000720c */ /* 0x000fda0000701670 */
[----:B------:R-:W-:Y:S05]  /*00e0*/  @P0 EXIT ;  /* 0x000000000000094d */ /* 0x000fea0003800000 */
[----:B------:R-:W0:Y:S01]  /*00f0*/  LDC R19, c[0x0][0x3a8] ;  /* 0x0000ea00ff137b82 */ /* 0x000e220000000800 */
[----:B------:R-:W1:Y:S01]  /*0100*/  LDCU.64 UR4, c[0x0][0x358] ;  /* 0x00006b00ff0477ac */ /* 0x000e620008000a00 */
[----:B------:R-:W-:Y:S01]  /*0110*/  HFMA2 R24, -RZ, RZ, 0, 0 ;  /* 0x00000000ff187431 */ /* 0x000fe200000001ff */
[----:B0-----:R-:W-:-:S13]  /*0120*/  ISETP.GE.AND P0, PT, R19, 0x1, PT ;  /* 0x000000011300780c */ /* 0x001fda0003f06270 */
[----:B-1----:R-:W-:Y:S05]  /*0130*/  @!P0 BRA `(.L_x_0) ;  /* 0x0000000400dc8947 */ /* 0x002fea0003800000 */
[C---:B------:R-:W-:Y:S01]  /*0140*/  ISETP.GE.U32.AND P1, PT, R19.reuse, 0x8, PT ;  /* 0x000000081300780c */ /* 0x040fe20003f26070 */
[----:B------:R-:W-:Y:S01]  /*0150*/  IMAD R20, R0, R19, RZ ;  /* 0x0000001300147224 */ /* 0x000fe200078e02ff */
[----:B------:R-:W-:Y:S02]  /*0160*/  LOP3.LUT R27, R19, 0x7, RZ, 0xc0, !PT ;  /* 0x00000007131b7812 */ /* 0x000fe400078ec0ff */
[----:B------:R-:W-:Y:S02]  /*0170*/  MOV R24, RZ ;  /* 0x000000ff00187202 */ /* 0x000fe40000000f00 */
[----:B------:R-:W-:Y:S02]  /*0180*/  ISETP.NE.AND P0, PT, R27, RZ, PT ;  /* 0x000000ff1b00720c */ /* 0x000fe40003f05270 */
[----:B------:R-:W-:-:S05]  /*0190*/  MOV R21, RZ ;  /* 0x000000ff00157202 */ /* 0x000fca0000000f00 */
[----:B------:R-:W-:Y:S06]  /*01a0*/  @!P1 BRA `(.L_x_1) ;  /* 0x0000000000c09947 */ /* 0x000fec0003800000 */
[----:B------:R-:W0:Y:S01]  /*01b0*/  LDC.64 R2, c[0x0][0x390] ;  /* 0x0000e400ff027b82 */ /* 0x000e220000000a00 */
[----:B------:R-:W-:Y:S02]  /*01c0*/  LOP3.LUT R21, R19, 0x7ffffff8, RZ, 0xc0, !PT ;  /* 0x7ffffff813157812 */ /* 0x000fe400078ec0ff */
[----:B------:R-:W-:Y:S02]  /*01d0*/  MOV R24, RZ ;  /* 0x000000ff00187202 */ /* 0x000fe40000000f00 */
[----:B------:R-:W-:Y:S02]  /*01e0*/  MOV R18, R16 ;  /* 0x0000001000127202 */ /* 0x000fe40000000f00 */
[----:B------:R-:W-:Y:S01]  /*01f0*/  IADD3 R22, PT, PT, -R21, RZ, RZ ;  /* 0x000000ff15167210 */ /* 0x000fe20007ffe1ff */
[----:B0-----:R-:W-:-:S03]  /*0200*/  IMAD.WIDE.U32 R2, R20, 0x4, R2 ;  /* 0x0000000414027825 */ /* 0x001fc600078e0002 */
[----:B------:R-:W-:-:S04]  /*0210*/  IADD3 R4, P1, PT, R2, 0x10, RZ ;  /* 0x0000001002047810 */ /* 0x000fc80007f3e0ff */
[----:B------:R-:W-:-:S09]  /*0220*/  IADD3.X R3, PT, PT, RZ, R3, RZ, P1, !PT ;  /* 0x00000003ff037210 */ /* 0x000fd20000ffe4ff */
.L_x_2:
[----:B------:R-:W0:Y:S01]  /*0230*/  LDC.64 R14, c[0x0][0x380] ;  /* 0x0000e000ff0e7b82 */ /* 0x000e220000000a00 */
[----:B------:R-:W-:-:S05]  /*0240*/  MOV R2, R4 ;  /* 0x0000000400027202 */ /* 0x000fca0000000f00 */
[----:B------:R-:W2:Y:S04]  /*0250*/  LDG.E R25, desc[UR4][R2.64+-0x10] ;  /* 0xfffff00402197981 */ /* 0x000ea8000c1e1900 */
[----:B------:R-:W3:Y:S04]  /*0260*/  LDG.E R23, desc[UR4][R2.64+-0xc] ;  /* 0xfffff40402177981 */ /* 0x000ee8000c1e1900 */
[----:B------:R-:W4:Y:S04]  /*0270*/  LDG.E R29, desc[UR4][R2.64+-0x8] ;  /* 0xfffff804021d7981 */ /* 0x000f28000c1e1900 */
[----:B------:R-:W5:Y:S01]  /*0280*/  LDG.E R28, desc[UR4][R2.64+-0x4] ;  /* 0xfffffc04021c7981 */ /* 0x000f62000c1e1900 */
[----:B0-----:R-:W-:-:S05]  /*0290*/  IMAD.WIDE R14, R18, 0x4, R14 ;  /* 0x00000004120e7825 */ /* 0x001fca00078e020e */
[----:B------:R0:W2:Y:S01]  /*02a0*/  LDG.E R26, desc[UR4][R14.64] ;  /* 0x000000040e1a7981 */ /* 0x0000a2000c1e1900 */
[----:B------:R-:W-:-:S04]  /*02b0*/  IMAD.WIDE R12, R17, 0x4, R14 ;  /* 0x00000004110c7825 */ /* 0x000fc800078e020e */
[C---:B------:R-:W-:Y:S02]  /*02c0*/  IMAD.WIDE R4, R17.reuse, 0x4, R12 ;  /* 0x0000000411047825 */ /* 0x040fe400078e020c */
[----:B------:R-:W3:Y:S02]  /*02d0*/  LDG.E R12, desc[UR4][R12.64] ;  /* 0x000000040c0c7981 */ /* 0x000ee4000c1e1900 */
[C---:B------:R-:W-:Y:S02]  /*02e0*/  IMAD.WIDE R8, R17.reuse, 0x4, R4 ;  /* 0x0000000411087825 */ /* 0x040fe400078e0204 */
[----:B------:R-:W4:Y:S02]  /*02f0*/  LDG.E R4, desc[UR4][R4.64] ;  /* 0x0000000404047981 */ /* 0x000f24000c1e1900 */
[C---:B------:R-:W-:Y:S02]  /*0300*/  IMAD.WIDE R6, R17.reuse, 0x4, R8 ;  /* 0x0000000411067825 */ /* 0x040fe400078e0208 */
[----:B------:R-:W5:Y:S02]  /*0310*/  LDG.E R8, desc[UR4][R8.64] ;  /* 0x0000000408087981 */ /* 0x000f64000c1e1900 */
[----:B------:R-:W-:-:S02]  /*0320*/  IMAD.WIDE R10, R17, 0x4, R6 ;  /* 0x00000004110a7825 */ /* 0x000fc400078e0206 */
[----:B------:R-:W5:Y:S04]  /*0330*/  LDG.E R5, desc[UR4][R2.64] ;  /* 0x0000000402057981 */ /* 0x000f68000c1e1900 */
[----:B------:R-:W5:Y:S01]  /*0340*/  LDG.E R6, desc[UR4][R6.64] ;  /* 0x0000000406067981 */ /* 0x000f62000c1e1900 */
[----:B0-----:R-:W-:-:S03]  /*0350*/  IMAD.WIDE R14, R17, 0x4, R10 ;  /* 0x00000004110e7825 */ /* 0x001fc600078e020a */
[----:B------:R-:W5:Y:S04]  /*0360*/  LDG.E R10, desc[UR4][R10.64] ;  /* 0x000000040a0a7981 */ /* 0x000f68000c1e1900 */
[----:B------:R-:W5:Y:S04]  /*0370*/  LDG.E R13, desc[UR4][R14.64] ;  /* 0x000000040e0d7981 */ /* 0x000f68000c1e1900 */
[----:B------:R-:W5:Y:S04]  /*0380*/  LDG.E R7, desc[UR4][R2.64+0x4] ;  /* 0x0000040402077981 */ /* 0x000f68000c1e1900 */
[----:B------:R-:W5:Y:S01]  /*0390*/  LDG.E R9, desc[UR4][R2.64+0xc] ;  /* 0x00000c0402097981 */ /* 0x000f62000c1e1900 */
[----:B--2---:R-:W-:-:S02]  /*03a0*/  IMAD R26, R25, R26, R24 ;  /* 0x0000001a191a7224 */ /* 0x004fc400078e0218 */
[----:B------:R-:W-:Y:S02]  /*03b0*/  IMAD.WIDE R24, R17, 0x4, R14 ;  /* 0x0000000411187825 */ /* 0x000fe400078e020e */
[----:B------:R0:W2:Y:S04]  /*03c0*/  LDG.E R14, desc[UR4][R2.64+0x8] ;  /* 0x00000804020e7981 */ /* 0x0000a8000c1e1900 */
[----:B------:R-:W2:Y:S01]  /*03d0*/  LDG.E R24, desc[UR4][R24.64] ;  /* 0x0000000418187981 */ /* 0x000ea2000c1e1900 */
[----:B---3--:R-:W-:Y:S01]  /*03e0*/  IMAD R12, R23, R12, R26 ;  /* 0x0000000c170c7224 */ /* 0x008fe200078e021a */
[----:B------:R-:W-:-:S03]  /*03f0*/  IADD3 R22, PT, PT, R22, 0x8, RZ ;  /* 0x0000000816167810 */ /* 0x000fc60007ffe0ff */
[----:B----4-:R-:W-:Y:S01]  /*0400*/  IMAD R29, R29, R4, R12 ;  /* 0x000000041d1d7224 */ /* 0x010fe200078e020c */
[----:B------:R-:W-:-:S03]  /*0410*/  ISETP.NE.AND P1, PT, R22, RZ, PT ;  /* 0x000000ff1600720c */ /* 0x000fc60003f25270 */
[----:B-----5:R-:W-:Y:S01]  /*0420*/  IMAD R8, R28, R8, R29 ;  /* 0x000000081c087224 */ /* 0x020fe200078e021d */
[----:B------:R-:W-:-:S03]  /*0430*/  IADD3 R4, P2, PT, R2, 0x20, RZ ;  /* 0x0000002002047810 */ /* 0x000fc60007f5e0ff */
[----:B------:R-:W-:Y:S01]  /*0440*/  IMAD R5, R5, R6, R8 ;  /* 0x0000000605057224 */ /* 0x000fe200078e0208 */
[----:B0-----:R-:W-:Y:S02]  /*0450*/  IADD3.X R3, PT, PT, RZ, R3, RZ, P2, !PT ;  /* 0x00000003ff037210 */ /* 0x001fe400017fe4ff */
[----:B------:R-:W-:Y:S01]  /*0460*/  LEA R18, R17, R18, 0x3 ;  /* 0x0000001211127211 */ /* 0x000fe200078e18ff */
[----:B------:R-:W-:-:S04]  /*0470*/  IMAD R5, R7, R10, R5 ;  /* 0x0000000a07057224 */ /* 0x000fc800078e0205 */
[----:B--2---:R-:W-:-:S04]  /*0480*/  IMAD R5, R14, R13, R5 ;  /* 0x0000000d0e057224 */ /* 0x004fc800078e0205 */
[----:B------:R-:W-:Y:S01]  /*0490*/  IMAD R24, R9, R24, R5 ;  /* 0x0000001809187224 */ /* 0x000fe200078e0205 */
[----:B------:R-:W-:Y:S06]  /*04a0*/  @P1 BRA `(.L_x_2) ;  /* 0xfffffffc00601947 */ /* 0x000fec000383ffff */
.L_x_1:
[----:B------:R-:W-:Y:S05]  /*04b0*/  @!P0 BRA `(.L_x_0) ;  /* 0x0000000000fc8947 */ /* 0x000fea0003800000 */
[----:B------:R-:W-:Y:S02]  /*04c0*/  ISETP.GE.U32.AND P1, PT, R27, 0x4, PT ;  /* 0x000000041b00780c */ /* 0x000fe40003f26070 */
[----:B------:R-:W-:-:S04]  /*04d0*/  LOP3.LUT R14, R19, 0x3, RZ, 0xc0, !PT ;  /* 0x00000003130e7812 */ /* 0x000fc800078ec0ff */
[----:B------:R-:W-:-:S07]  /*04e0*/  ISETP.NE.AND P0, PT, R14, RZ, PT ;  /* 0x000000ff0e00720c */ /* 0x000fce0003f05270 */
[----:B------:R-:W-:Y:S06]  /*04f0*/  @!P1 BRA `(.L_x_3) ;  /* 0x00000000006c9947 */ /* 0x000fec0003800000 */
[----:B------:R-:W0:Y:S01]  /*0500*/  LDC.64 R4, c[0x0][0x380] ;  /* 0x0000e000ff047b82 */ /* 0x000e220000000a00 */
[----:B------:R-:W1:Y:S01]  /*0510*/  LDCU.64 UR6, c[0x0][0x390] ;  /* 0x00007200ff0677ac */ /* 0x000e620008000a00 */
[----:B------:R-:W-:Y:S01]  /*0520*/  IMAD R7, R21, R17, R16 ;  /* 0x0000001115077224 */ /* 0x000fe200078e0210 */
[CC--:B------:R-:W-:Y:S02]  /*0530*/  IADD3 R3, PT, PT, R20.reuse, R21.reuse, RZ ;  /* 0x0000001514037210 */ /* 0x0c0fe40007ffe0ff */
[----:B------:R-:W-:-:S03]  /*0540*/  IADD3 R8, P1, PT, R20, R21, RZ ;  /* 0x0000001514087210 */ /* 0x000fc60007f3e0ff */
[----:B------:R-:W2:Y:S01]  /*0550*/  LDC.64 R12, c[0x0][0x390] ;  /* 0x0000e400ff0c7b82 */ /* 0x000ea20000000a00 */
[----:B0-----:R-:W-:-:S04]  /*0560*/  IMAD.WIDE R4, R7, 0x4, R4 ;  /* 0x0000000407047825 */ /* 0x001fc800078e0204 */
[----:B------:R-:W-:Y:S02]  /*0570*/  IMAD.WIDE R6, R17, 0x4, R4 ;  /* 0x0000000411067825 */ /* 0x000fe400078e0204 */
[----:B------:R-:W3:Y:S02]  /*0580*/  LDG.E R4, desc[UR4][R4.64] ;  /* 0x0000000404047981 */ /* 0x000ee4000c1e1900 */
[----:B--2---:R-:W-:Y:S01]  /*0590*/  IMAD.WIDE.U32 R12, R3, 0x4, R12 ;  /* 0x00000004030c7825 */ /* 0x004fe200078e000c */
[----:B------:R-:W-:Y:S02]  /*05a0*/  IADD3.X R3, PT, PT, RZ, RZ, RZ, P1, !PT ;  /* 0x000000ffff037210 */ /* 0x000fe40000ffe4ff */
[----:B-1----:R-:W-:-:S03]  /*05b0*/  LEA R2, P1, R8, UR6, 0x2 ;  /* 0x0000000608027c11 */ /* 0x002fc6000f8210ff */
[----:B------:R-:W3:Y:S01]  /*05c0*/  LDG.E R13, desc[UR4][R12.64] ;  /* 0x000000040c0d7981 */ /* 0x000ee2000c1e1900 */
[----:B------:R-:W-:Y:S01]  /*05d0*/  LEA.HI.X R3, R8, UR7, R3, 0x2, P1 ;  /* 0x0000000708037c11 */ /* 0x000fe200088f1403 */
[C---:B------:R-:W-:Y:S02]  /*05e0*/  IMAD.WIDE R8, R17.reuse, 0x4, R6 ;  /* 0x0000000411087825 */ /* 0x040fe400078e0206 */
[----:B------:R-:W2:Y:S04]  /*05f0*/  LDG.E R6, desc[UR4][R6.64] ;  /* 0x0000000406067981 */ /* 0x000ea8000c1e1900 */
[----:B------:R-:W2:Y:S01]  /*0600*/  LDG.E R15, desc[UR4][R2.64+0x4] ;  /* 0x00000404020f7981 */ /* 0x000ea2000c1e1900 */
[----:B------:R-:W-:-:S03]  /*0610*/  IMAD.WIDE R10, R17, 0x4, R8 ;  /* 0x00000004110a7825 */ /* 0x000fc600078e0208 */
[----:B------:R-:W4:Y:S04]  /*0620*/  LDG.E R22, desc[UR4][R8.64] ;  /* 0x0000000408167981 */ /* 0x000f28000c1e1900 */
[----:B------:R-:W4:Y:S04]  /*0630*/  LDG.E R18, desc[UR4][R2.64+0x8] ;  /* 0x0000080402127981 */ /* 0x000f28000c1e1900 */
[----:B------:R-:W5:Y:S04]  /*0640*/  LDG.E R26, desc[UR4][R2.64+0xc] ;  /* 0x00000c04021a7981 */ /* 0x000f68000c1e1900 */
[----:B------:R-:W5:Y:S01]  /*0650*/  LDG.E R10, desc[UR4][R10.64] ;  /* 0x000000040a0a7981 */ /* 0x000f62000c1e1900 */
[----:B------:R-:W-:Y:S01]  /*0660*/  IADD3 R21, PT, PT, R21, 0x4, RZ ;  /* 0x0000000415157810 */ /* 0x000fe20007ffe0ff */
[----:B---3--:R-:W-:-:S04]  /*0670*/  IMAD R24, R13, R4, R24 ;  /* 0x000000040d187224 */ /* 0x008fc800078e0218 */
[----:B--2---:R-:W-:-:S04]  /*0680*/  IMAD R15, R15, R6, R24 ;  /* 0x000000060f0f7224 */ /* 0x004fc800078e0218 */
[----:B----4-:R-:W-:-:S04]  /*0690*/  IMAD R15, R18, R22, R15 ;  /* 0x00000016120f7224 */ /* 0x010fc800078e020f */
[----:B-----5:R-:W-:-:S07]  /*06a0*/  IMAD R24, R26, R10, R15 ;  /* 0x0000000a1a187224 */ /* 0x020fce00078e020f */
.L_x_3:
[----:B------:R-:W-:Y:S05]  /*06b0*/  @!P0 BRA `(.L_x_0) ;  /* 0x00000000007c8947 */ /* 0x000fea0003800000 */
[----:B------:R-:W-:Y:S02]  /*06c0*/  ISETP.NE.AND P1, PT, R14, 0x1, PT ;  /* 0x000000010e00780c */ /* 0x000fe40003f25270 */
[----:B------:R-:W-:-:S04]  /*06d0*/  LOP3.LUT R19, R19, 0x1, RZ, 0xc0, !PT ;  /* 0x0000000113137812 */ /* 0x000fc800078ec0ff */
[----:B------:R-:W-:-:S07]  /*06e0*/  ISETP.NE.U32.AND P0, PT, R19, 0x1, PT ;  /* 0x000000011300780c */ /* 0x000fce0003f05070 */
[----:B------:R-:W0:Y:S01]  /*06f0*/  @P1 LDC.64 R10, c[0x0][0x390] ;  /* 0x0000e400ff0a1b82 */ /* 0x000e220000000a00 */
[CC--:B------:R-:W-:Y:S02]  /*0700*/  @P1 IADD3 R13, PT, PT, R20.reuse, R21.reuse, RZ ;  /* 0x00000015140d1210 */ /* 0x0c0fe40007ffe0ff */
[----:B------:R-:W-:-:S04]  /*0710*/  @P1 IADD3 R12, P2, PT, R20, R21, RZ ;  /* 0x00000015140c1210 */ /* 0x000fc80007f5e0ff */
[----:B------:R-:W-:Y:S01]  /*0720*/  @P1 IADD3.X R14, PT, PT, RZ, RZ, RZ, P2, !PT ;  /* 0x000000ffff0e1210 */ /* 0x000fe200017fe4ff */
[----:B------:R-:W1:Y:S08]  /*0730*/  @P1 LDC.64 R8, c[0x0][0x380] ;  /* 0x0000e000ff081b82 */ /* 0x000e700000000a00 */
[----:B------:R-:W2:Y:S08]  /*0740*/  @P1 LDC.64 R6, c[0x0][0x390] ;  /* 0x0000e400ff061b82 */ /* 0x000eb00000000a00 */
[----:B------:R-:W3:Y:S01]  /*0750*/  @!P0 LDC.64 R4, c[0x0][0x390] ;  /* 0x0000e400ff048b82 */ /* 0x000ee20000000a00 */
[----:B0-----:R-:W-:-:S04]  /*0760*/  @P1 IMAD.WIDE.U32 R10, R13, 0x4, R10 ;  /* 0x000000040d0a1825 */ /* 0x001fc800078e000a */
[C---:B------:R-:W-:Y:S01]  /*0770*/  @P1 IMAD R13, R21.reuse, R17, R16 ;  /* 0x00000011150d1224 */ /* 0x040fe200078e0210 */
[----:B------:R-:W-:Y:S01]  /*0780*/  @P1 IADD3 R21, PT, PT, R21, 0x2, RZ ;  /* 0x0000000215151810 */ /* 0x000fe20007ffe0ff */
[----:B------:R-:W4:Y:S01]  /*0790*/  @P1 LDG.E R11, desc[UR4][R10.64] ;  /* 0x000000040a0b1981 */ /* 0x000f22000c1e1900 */
[----:B------:R-:W0:Y:S01]  /*07a0*/  @!P0 LDC.64 R2, c[0x0][0x380] ;  /* 0x0000e000ff028b82 */ /* 0x000e220000000a00 */
[----:B-1----:R-:W-:Y:S01]  /*07b0*/  @P1 IMAD.WIDE R8, R13, 0x4, R8 ;  /* 0x000000040d081825 */ /* 0x002fe200078e0208 */
[----:B------:R-:W-:Y:S02]  /*07c0*/  @!P0 IADD3 R15, PT, PT, R20, R21, RZ ;  /* 0x00000015140f8210 */ /* 0x000fe40007ffe0ff */
[----:B--2---:R-:W-:Y:S01]  /*07d0*/  @P1 LEA R6, P2, R12, R6, 0x2 ;  /* 0x000000060c061211 */ /* 0x004fe200078410ff */
[----:B------:R-:W-:-:S03]  /*07e0*/  @!P0 IMAD R21, R21, R17, R16 ;  /* 0x0000001115158224 */ /* 0x000fc600078e0210 */
[----:B------:R-:W-:Y:S01]  /*07f0*/  @P1 LEA.HI.X R7, R12, R7, R14, 0x2, P2 ;  /* 0x000000070c071211 */ /* 0x000fe200010f140e */
[----:B------:R-:W-:Y:S01]  /*0800*/  @P1 IMAD.WIDE R12, R17, 0x4, R8 ;  /* 0x00000004110c1825 */ /* 0x000fe200078e0208 */
[----:B------:R-:W4:Y:S03]  /*0810*/  @P1 LDG.E R14, desc[UR4][R8.64] ;  /* 0x00000004080e1981 */ /* 0x000f26000c1e1900 */
[----:B---3--:R-:W-:Y:S01]  /*0820*/  @!P0 IMAD.WIDE.U32 R4, R15, 0x4, R4 ;  /* 0x000000040f048825 */ /* 0x008fe200078e0004 */
[----:B------:R-:W2:Y:S04]  /*0830*/  @P1 LDG.E R6, desc[UR4][R6.64+0x4] ;  /* 0x0000040406061981 */ /* 0x000ea8000c1e1900 */
[----:B------:R-:W2:Y:S01]  /*0840*/  @P1 LDG.E R12, desc[UR4][R12.64] ;  /* 0x000000040c0c1981 */ /* 0x000ea2000c1e1900 */
[----:B0-----:R-:W-:-:S03]  /*0850*/  @!P0 IMAD.WIDE R2, R21, 0x4, R2 ;  /* 0x0000000415028825 */ /* 0x001fc600078e0202 */
[----:B------:R-:W3:Y:S04]  /*0860*/  @!P0 LDG.E R5, desc[UR4][R4.64] ;  /* 0x0000000404058981 */ /* 0x000ee8000c1e1900 */
[----:B------:R-:W3:Y:S01]  /*0870*/  @!P0 LDG.E R2, desc[UR4][R2.64] ;  /* 0x0000000402028981 */ /* 0x000ee2000c1e1900 */
[----:B----4-:R-:W-:-:S04]  /*0880*/  @P1 IMAD R11, R11, R14, R24 ;  /* 0x0000000e0b0b1224 */ /* 0x010fc800078e0218 */
[----:B--2---:R-:W-:-:S04]  /*0890*/  @P1 IMAD R24, R6, R12, R11 ;  /* 0x0000000c06181224 */ /* 0x004fc800078e020b */
[----:B---3--:R-:W-:-:S07]  /*08a0*/  @!P0 IMAD R24, R5, R2, R24 ;  /* 0x0000000205188224 */ /* 0x008fce00078e0218 */
.L_x_0:
[----:B------:R-:W0:Y:S01]  /*08b0*/  LDC.64 R2, c[0x0][0x388] ;  /* 0x0000e200ff027b82 */ /* 0x000e220000000a00 */
[----:B------:R-:W-:-:S04]  /*08c0*/  IMAD R17, R0, R17, R16 ;  /* 0x0000001100117224 */ /* 0x000fc800078e0210 */
[----:B0-----:R-:W-:-:S05]  /*08d0*/  IMAD.WIDE.U32 R2, R17, 0x4, R2 ;  /* 0x0000000411027825 */ /* 0x001fca00078e0002 */
[----:B------:R-:W-:Y:S01]  /*08e0*/  STG.E desc[UR4][R2.64], R24 ;  /* 0x0000001802007986 */ /* 0x000fe2000c101904 */
[----:B------:R-:W-:Y:S05]  /*08f0*/  EXIT ;  /* 0x000000000000794d */ /* 0x000fea0003800000 */
.L_x_4:
[----:B------:R-:W-:-:S00]  /*0900*/  BRA `(.L_x_4) ;  /* 0xfffffffc00fc7947 */ /* 0x000fc0000383ffff */
[----:B------:R-:W-:-:S00]  /*0910*/  NOP ;  /* 0x0000000000007918 */ /* 0x000fc00000000000 */
        /* <DEDUP_REMOVED lines=14> */
.L_x_7:


//--------------------- .text._Z5func2PiS_S_iiiii --------------------------
	.section	.text._Z5func2PiS_S_iiiii,"ax",@progbits
	.align	128
        .global         _Z5func2PiS_S_iiiii
        .type           _Z5func2PiS_S_iiiii,@function
        .size           _Z5func2PiS_S_iiiii,(.L_x_8 - _Z5func2PiS_S_iiiii)
        .other          _Z5func2PiS_S_iiiii,@"STO_CUDA_ENTRY STV_DEFAULT"
_Z5func2PiS_S_iiiii:
.text._Z5func2PiS_S_iiiii:
[----:B------:R-:W-:Y:S01]  /*0000*/  LDC R1, c[0x0][0x37c] ;  /* 0x0000df00ff017b82 */ /* 0x000fe20000000800 */
[----:B------:R-:W0:Y:S07]  /*0010*/  S2R R3, SR_TID.Y ;  /* 0x0000000000037919 */ /* 0x000e2e0000002200 */
[----:B------:R-:W0:Y:S01]  /*0020*/  S2UR UR4, SR_CTAID.Y ;  /* 0x00000000000479c3 */ /* 0x000e220000002600 */
[----:B------:R-:W1:Y:S01]  /*0030*/  LDCU UR6, c[0x0][0x3a8] ;  /* 0x00007500ff0677ac */ /* 0x000e620008000800 */
[----:B------:R-:W2:Y:S06]  /*0040*/  S2R R2, SR_TID.X ;  /* 0x0000000000027919 */ /* 0x000eac0000002100 */
[----:B------:R-:W0:Y:S08]  /*0050*/  LDC R0, c[0x0][0x364] ;  /* 0x0000d900ff007b82 */ /* 0x000e300000000800 */
[----:B------:R-:W2:Y:S08]  /*0060*/  S2UR UR5, SR_CTAID.X ;  /* 0x00000000000579c3 */ /* 0x000eb00000002500 */
[----:B------:R-:W2:Y:S01]  /*0070*/  LDC R5, c[0x0][0x360] ;  /* 0x0000d800ff057b82 */ /* 0x000ea20000000800 */
[----:B0-----:R-:W-:-:S05]  /*0080*/  IMAD R0, R0, UR4, R3 ;  /* 0x0000000400007c24 */ /* 0x001fca000f8e0203 */
[----:B-1----:R-:W-:Y:S01]  /*0090*/  ISETP.GE.AND P0, PT, R0, UR6, PT ;  /* 0x0000000600007c0c */ /* 0x002fe2000bf06270 */
[----:B--2---:R-:W-:-:S12]  /*00a0*/  IMAD R5, R5, UR5, R2 ;  /* 0x0000000505057c24 */ /* 0x004fd8000f8e0202 */
[----:B------:R-:W-:Y:S05]  /*00b0*/  @P0 EXIT ;  /* 0x000000000000094d */ /* 0x000fea0003800000 */
[----:B------:R-:W0:Y:S02]  /*00c0*/  LDCU UR6, c[0x0][0x39c] ;  /* 0x00007380ff0677ac */ /* 0x000e240008000800 */
[----:B0-----:R-:W-:-:S04]  /*00d0*/  ISETP.GE.AND P0, PT, R5, UR6, PT ;  /* 0x0000000605007c0c */ /* 0x001fc8000bf06270 */
[----:B------:R-:W-:-:S13]  /*00e0*/  ISETP.LT.OR P0, PT, R5, RZ, P0 ;  /* 0x000000ff0500720c */ /* 0x000fda0000701670 */
[----:B------:R-:W-:Y:S05]  /*00f0*/  @P0 EXIT ;  /* 0x000000000000094d */ /* 0x000fea0003800000 */
[----:B------:R-:W0:Y:S01]  /*0100*/  LDC.64 R2, c[0x0][0x380] ;  /* 0x0000e000ff027b82 */ /* 0x000e220000000a00 */
[----:B------:R-:W1:Y:S01]  /*0110*/  LDCU.64 UR4, c[0x0][0x358] ;  /* 0x00006b00ff0477ac */ /* 0x000e620008000a00 */
[C---:B------:R-:W-:Y:S01]  /*0120*/  IMAD R7, R0.reuse, UR6, R5 ;  /* 0x0000000600077c24 */ /* 0x040fe2000f8e0205 */
[----:B------:R-:W-:-:S03]  /*0130*/  IADD3 R5, PT, PT, R0, R5, RZ ;  /* 0x0000000500057210 */ /* 0x000fc60007ffe0ff */
[----:B0-----:R-:W-:-:S05]  /*0140*/  IMAD.WIDE R2, R7, 0x4, R2 ;  /* 0x0000000407027825 */ /* 0x001fca00078e0202 */
[----:B-1----:R-:W-:Y:S01]  /*0150*/  STG.E desc[UR4][R2.64], R5 ;  /* 0x0000000502007986 */ /* 0x002fe2000c101904 */
[----:B------:R-:W-:Y:S05]  /*0160*/  EXIT ;  /* 0x000000000000794d */ /* 0x000fea0003800000 */
.L_x_5:
        /* <DEDUP_REMOVED lines=9> */
.L_x_8:


//--------------------- .text._Z5func1PiS_S_iiiiii --------------------------
	.section	.text._Z5func1PiS_S_iiiiii,"ax",@progbits
	.align	128
        .global         _Z5func1PiS_S_iiiiii
        .type           _Z5func1PiS_S_iiiiii,@function
        .size           _Z5func1PiS_S_iiiiii,(.L_x_9 - _Z5func1PiS_S_iiiiii)
        .other          _Z5func1PiS_S_iiiiii,@"STO_CUDA_ENTRY STV_DEFAULT"
_Z5func1PiS_S_iiiiii:
.text._Z5func1PiS_S_iiiiii:
        /* <DEDUP_REMOVED lines=23> */
.L_x_6:
        /* <DEDUP_REMOVED lines=9> */
.L_x_9:


//--------------------- .nv.shared.reserved.0     --------------------------
	.section	.nv.shared.reserved.0,"aw",@nobits
	.weak		__nv_reservedSMEM_offset_0_alias
	.size		__nv_reservedSMEM_offset_0_alias, 0, 64
	.other		__nv_reservedSMEM_offset_0_alias,@"STO_CUDA_RESERVED_SHARED STV_DEFAULT"
__nv_reservedSMEM_offset_0_alias:
	.zero		0
	.zero		64


//--------------------- .nv.constant0._Z5func3PiS_S_iiiiii --------------------------
	.section	.nv.constant0._Z5func3PiS_S_iiiiii,"a",@progbits
	.sectionflags	@""
	.align	4
.nv.constant0._Z5func3PiS_S_iiiiii:
	.zero		944


//--------------------- .nv.constant0._Z5func2PiS_S_iiiii --------------------------
	.section	.nv.constant0._Z5func2PiS_S_iiiii,"a",@progbits
	.sectionflags	@""
	.align	4
.nv.constant0._Z5func2PiS_S_iiiii:
	.zero		940


//--------------------- .nv.constant0._Z5func1PiS_S_iiiiii --------------------------
	.section	.nv.constant0._Z5func1PiS_S_iiiiii,"a",@progbits
	.sectionflags	@""
	.align	4
.nv.constant0._Z5func1PiS_S_iiiiii:
	.zero		944


//--------------------- SYMBOLS --------------------------

	.type		.nv.reservedSmem.offset0,@object
	.size		.nv.reservedSmem.offset0,0x4
